//
// Generated by NVIDIA NVVM Compiler
//
// Compiler Build ID: CL-36424714
// Cuda compilation tools, release 13.0, V13.0.88
// Based on NVVM 20.0.0
//

.version 9.0
.target sm_100
.address_size 64

	// .globl	_Z7convo1dPfS_S_ii

.visible .entry _Z7convo1dPfS_S_ii(
	.param .u64 .ptr .align 1 _Z7convo1dPfS_S_ii_param_0,
	.param .u64 .ptr .align 1 _Z7convo1dPfS_S_ii_param_1,
	.param .u64 .ptr .align 1 _Z7convo1dPfS_S_ii_param_2,
	.param .u32 _Z7convo1dPfS_S_ii_param_3,
	.param .u32 _Z7convo1dPfS_S_ii_param_4
)
{


	ret;

}


// ===== COMPILED SASS (sm_100) =====

	.target	sm_100

	.elftype	@"ET_EXEC"


//--------------------- .note.nv.tkinfo           --------------------------
	.section	.note.nv.tkinfo,"",@"SHT_NOTE"
	.sectionflags	@"SHF_NOTE_NV_TKINFO"
	.tkinfo
        /*0018*/ 	.word	0x00000002
        /*0030*/ 	.string	""
        /*0030*/ 	.string	"ptxas"
        /*0030*/ 	.string	"Cuda compilation tools, release 13.0, V13.0.88"
        /*0030*/ 	.string	"Build cuda_13.0.r13.0/compiler.36424714_0"
        /*0030*/ 	.string	"-arch sm_100 -m 64 "



//--------------------- .note.nv.cuinfo           --------------------------
	.section	.note.nv.cuinfo,"",@"SHT_NOTE"
	.sectionflags	@"SHF_NOTE_NV_CUINFO"
        /*0018*/ 	.short	0x0002
        /*001a*/ 	.short	0x0064
        /*001c*/ 	.short	0x0082
	.zero		2


//--------------------- .nv.info                  --------------------------
	.section	.nv.info,"",@"SHT_CUDA_INFO"
	.align	4


	//----- nvinfo : EIATTR_REGCOUNT
	.align		4
        /*0000*/ 	.byte	0x04, 0x2f
        /*0002*/ 	.short	(.L_1 - .L_0)
	.align		4
.L_0:
        /*0004*/ 	.word	index@(_Z7convo1dPfS_S_ii)
        /*0008*/ 	.word	0x00000004


	//----- nvinfo : EIATTR_FRAME_SIZE
	.align		4
.L_1:
        /*000c*/ 	.byte	0x04, 0x11
        /*000e*/ 	.short	(.L_3 - .L_2)
	.align		4
.L_2:
        /*0010*/ 	.word	index@(_Z7convo1dPfS_S_ii)
        /*0014*/ 	.word	0x00000000


	//----- nvinfo : EIATTR_MIN_STACK_SIZE
	.align		4
.L_3:
        /*0018*/ 	.byte	0x04, 0x12
        /*001a*/ 	.short	(.L_5 - .L_4)
	.align		4
.L_4:
        /*001c*/ 	.word	index@(_Z7convo1dPfS_S_ii)
        /*0020*/ 	.word	0x00000000
.L_5:


//--------------------- .nv.compat                --------------------------
	.section	.nv.compat,"",@"SHT_CUDA_COMPAT_INFO"
	.align	4
        /*0000*/ 	.byte	0x02, 0x09, 0x00, 0x00, 0x02, 0x02, 0x01, 0x00, 0x02, 0x05, 0x05, 0x00, 0x03, 0x07, 0x01, 0x01
        /*0010*/ 	.byte	0x02, 0x03, 0x00, 0x00, 0x02, 0x06, 0x01, 0x00, 0x04, 0x0b, 0x08, 0x00, 0x09, 0x00, 0x00, 0x00
        /*0020*/ 	.byte	0x00, 0x00, 0x00, 0x00


//--------------------- .nv.info._Z7convo1dPfS_S_ii --------------------------
	.section	.nv.info._Z7convo1dPfS_S_ii,"",@"SHT_CUDA_INFO"
	.sectionflags	@""
	.align	4


	//----- nvinfo : EIATTR_CUDA_API_VERSION
	.align		4
        /*0000*/ 	.byte	0x04, 0x37
        /*0002*/ 	.short	(.L_7 - .L_6)
.L_6:
        /*0004*/ 	.word	0x00000082


	//----- nvinfo : EIATTR_KPARAM_INFO
	.align		4
.L_7:
        /*0008*/ 	.byte	0x04, 0x17
        /*000a*/ 	.short	(.L_9 - .L_8)
.L_8:
        /*000c*/ 	.word	0x00000000
        /*0010*/ 	.short	0x0004
        /*0012*/ 	.short	0x001c
        /*0014*/ 	.byte	0x00, 0xf0, 0x11, 0x00


	//----- nvinfo : EIATTR_KPARAM_INFO
	.align		4
.L_9:
        /*0018*/ 	.byte	0x04, 0x17
        /*001a*/ 	.short	(.L_11 - .L_10)
.L_10:
        /*001c*/ 	.word	0x00000000
        /*0020*/ 	.short	0x0003
        /*0022*/ 	.short	0x0018
        /*0024*/ 	.byte	0x00, 0xf0, 0x11, 0x00


	//----- nvinfo : EIATTR_KPARAM_INFO
	.align		4
.L_11:
        /*0028*/ 	.byte	0x04, 0x17
        /*002a*/ 	.short	(.L_13 - .L_12)
.L_12:
        /*002c*/ 	.word	0x00000000
        /*0030*/ 	.short	0x0002
        /*0032*/ 	.short	0x0010
        /*0034*/ 	.byte	0x00, 0xf5, 0x21, 0x00


	//----- nvinfo : EIATTR_KPARAM_INFO
	.align		4
.L_13:
        /*0038*/ 	.byte	0x04, 0x17
        /*003a*/ 	.short	(.L_15 - .L_14)
.L_14:
        /*003c*/ 	.word	0x00000000
        /*0040*/ 	.short	0x0001
        /*0042*/ 	.short	0x0008
        /*0044*/ 	.byte	0x00, 0xf5, 0x21, 0x00


	//----- nvinfo : EIATTR_KPARAM_INFO
	.align		4
.L_15:
        /*0048*/ 	.byte	0x04, 0x17
        /*004a*/ 	.short	(.L_17 - .L_16)
.L_16:
        /*004c*/ 	.word	0x00000000
        /*0050*/ 	.short	0x0000
        /*0052*/ 	.short	0x0000
        /*0054*/ 	.byte	0x00, 0xf5, 0x21, 0x00


	//----- nvinfo : EIATTR_SPARSE_MMA_MASK
	.align		4
.L_17:
        /*0058*/ 	.byte	0x03, 0x50
        /*005a*/ 	.short	0x0000


	//----- nvinfo : EIATTR_MAXREG_COUNT
	.align		4
        /*005c*/ 	.byte	0x03, 0x1b
        /*005e*/ 	.short	0x00ff


	//----- nvinfo : EIATTR_MERCURY_ISA_VERSION
	.align		4
        /*0060*/ 	.byte	0x03, 0x5f
        /*0062*/ 	.short	0x0101


	//----- nvinfo : EIATTR_VRC_CTA_INIT_COUNT
	.align		4
        /*0064*/ 	.byte	0x02, 0x4a
	.zero		1
	.zero		1


	//----- nvinfo : EIATTR_EXIT_INSTR_OFFSETS
	.align		4
        /*0068*/ 	.byte	0x04, 0x1c
        /*006a*/ 	.short	(.L_19 - .L_18)


	//   ....[0]....
.L_18:
        /*006c*/ 	.word	0x00000010


	//----- nvinfo : EIATTR_CBANK_PARAM_SIZE
	.align		4
.L_19:
        /*0070*/ 	.byte	0x03, 0x19
        /*0072*/ 	.short	0x0020


	//----- nvinfo : EIATTR_PARAM_CBANK
	.align		4
        /*0074*/ 	.byte	0x04, 0x0a
        /*0076*/ 	.short	(.L_21 - .L_20)
	.align		4
.L_20:
        /*0078*/ 	.word	index@(.nv.constant0._Z7convo1dPfS_S_ii)
        /*007c*/ 	.short	0x0380
        /*007e*/ 	.short	0x0020


	//----- nvinfo : EIATTR_SW_WAR
	.align		4
.L_21:
        /*0080*/ 	.byte	0x04, 0x36
        /*0082*/ 	.short	(.L_23 - .L_22)
.L_22:
        /*0084*/ 	.word	0x00000008
.L_23:


//--------------------- .nv.callgraph             --------------------------
	.section	.nv.callgraph,"",@"SHT_CUDA_CALLGRAPH"
	.align	4
	.sectionentsize	8
	.align		4
        /*0000*/ 	.word	0x00000000
	.align		4
        /*0004*/ 	.word	0xffffffff
	.align		4
        /*0008*/ 	.word	0x00000000
	.align		4
        /*000c*/ 	.word	0xfffffffe
	.align		4
        /*0010*/ 	.word	0x00000000
	.align		4
        /*0014*/ 	.word	0xfffffffd
	.align		4
        /*0018*/ 	.word	0x00000000
	.align		4
        /*001c*/ 	.word	0xfffffffc


//--------------------- .text._Z7convo1dPfS_S_ii  --------------------------
	.section	.text._Z7convo1dPfS_S_ii,"ax",@progbits
	.align	128
        .global         _Z7convo1dPfS_S_ii
        .type           _Z7convo1dPfS_S_ii,@function
        .size           _Z7convo1dPfS_S_ii,(.L_x_1 - _Z7convo1dPfS_S_ii)
        .other          _Z7convo1dPfS_S_ii,@"STO_CUDA_ENTRY STV_DEFAULT"
_Z7convo1dPfS_S_ii:
.text._Z7convo1dPfS_S_ii:
[----:B------:R-:W-:Y:S01]  /*0000*/  LDC R1, c[0x0][0x37c] ;  /* 0x0000df00ff017b82 */ /* 0x000fe20000000800 */
[----:B------:R-:W-:Y:S05]  /*0010*/  EXIT ;  /* 0x000000000000794d */ /* 0x000fea0003800000 */
.L_x_0:
[----:B------:R-:W-:-:S00]  /*0020*/  BRA `(.L_x_0) ;  /* 0xfffffffc00fc7947 */ /* 0x000fc0000383ffff */
[----:B------:R-:W-:-:S00]  /*0030*/  NOP ;  /* 0x0000000000007918 */ /* 0x000fc00000000000 */
        /* <DEDUP_REMOVED lines=12> */
.L_x_1:


//--------------------- .nv.shared.reserved.0     --------------------------
	.section	.nv.shared.reserved.0,"aw",@nobits
	.weak		__nv_reservedSMEM_offset_0_alias
	.size		__nv_reservedSMEM_offset_0_alias, 0, 64
	.other		__nv_reservedSMEM_offset_0_alias,@"STO_CUDA_RESERVED_SHARED STV_DEFAULT"
__nv_reservedSMEM_offset_0_alias:
	.zero		0
	.zero		64


//--------------------- .nv.constant0._Z7convo1dPfS_S_ii --------------------------
	.section	.nv.constant0._Z7convo1dPfS_S_ii,"a",@progbits
	.sectionflags	@""
	.align	4
.nv.constant0._Z7convo1dPfS_S_ii:
	.zero		928


//--------------------- SYMBOLS --------------------------

	.type		.nv.reservedSmem.offset0,@object
	.size		.nv.reservedSmem.offset0,0x4
